//
// Generated by NVIDIA NVVM Compiler
//
// Compiler Build ID: CL-36424714
// Cuda compilation tools, release 13.0, V13.0.88
// Based on NVVM 20.0.0
//

.version 9.0
.target sm_100
.address_size 64

	// .globl	_Z22computeDistanceToStoreP10ZoningPlanP7Point2DPiP11DistanceMap

.visible .entry _Z22computeDistanceToStoreP10ZoningPlanP7Point2DPiP11DistanceMap(
	.param .u64 .ptr .align 1 _Z22computeDistanceToStoreP10ZoningPlanP7Point2DPiP11DistanceMap_param_0,
	.param .u64 .ptr .align 1 _Z22computeDistanceToStoreP10ZoningPlanP7Point2DPiP11DistanceMap_param_1,
	.param .u64 .ptr .align 1 _Z22computeDistanceToStoreP10ZoningPlanP7Point2DPiP11DistanceMap_param_2,
	.param .u64 .ptr .align 1 _Z22computeDistanceToStoreP10ZoningPlanP7Point2DPiP11DistanceMap_param_3
)
{
	.local .align 16 .b8 	__local_depot0[8000];
	.reg .b64 	%SP;
	.reg .b64 	%SPL;
	.reg .pred 	%p<15>;
	.reg .b32 	%r<60>;
	.reg .b32 	%f<5>;
	.reg .b64 	%rd<42>;

	mov.u64 	%SPL, __local_depot0;
	ld.param.u64 	%rd9, [_Z22computeDistanceToStoreP10ZoningPlanP7Point2DPiP11DistanceMap_param_1];
	ld.param.u64 	%rd11, [_Z22computeDistanceToStoreP10ZoningPlanP7Point2DPiP11DistanceMap_param_2];
	ld.param.u64 	%rd12, [_Z22computeDistanceToStoreP10ZoningPlanP7Point2DPiP11DistanceMap_param_3];
	cvta.to.global.u64 	%rd1, %rd12;
	cvta.to.global.u64 	%rd2, %rd11;
	add.u64 	%rd3, %SPL, 0;
	mov.b64 	%rd41, 0;
$L__BB0_1:
	add.s64 	%rd14, %rd3, %rd41;
	mov.b32 	%r27, 0;
	st.local.v4.u32 	[%rd14], {%r27, %r27, %r27, %r27};
	st.local.v4.u32 	[%rd14+16], {%r27, %r27, %r27, %r27};
	st.local.v4.u32 	[%rd14+32], {%r27, %r27, %r27, %r27};
	st.local.v4.u32 	[%rd14+48], {%r27, %r27, %r27, %r27};
	add.s64 	%rd41, %rd41, 64;
	setp.ne.s64 	%p1, %rd41, 8000;
	@%p1 bra 	$L__BB0_1;
	ld.global.u32 	%r29, [%rd2];
	cvt.rn.f32.s32 	%f1, %r29;
	mul.f32 	%f2, %f1, 0f3E800000;
	mul.f32 	%f3, %f2, 0f3D000000;
	cvt.rpi.f32.f32 	%f4, %f3;
	cvt.rzi.s32.f32 	%r1, %f4;
	setp.lt.s32 	%p2, %r1, 1;
	mov.b32 	%r59, 0;
	@%p2 bra 	$L__BB0_6;
	cvta.to.global.u64 	%rd6, %rd9;
	mov.u32 	%r31, %ntid.x;
	mov.u32 	%r32, %ctaid.x;
	mov.u32 	%r33, %tid.x;
	mad.lo.s32 	%r34, %r31, %r32, %r33;
	mul.lo.s32 	%r2, %r1, %r34;
	mov.b32 	%r50, 0;
$L__BB0_4:
	add.s32 	%r4, %r50, %r2;
	ld.global.u32 	%r35, [%rd2];
	setp.ge.s32 	%p3, %r4, %r35;
	mov.u32 	%r59, %r50;
	@%p3 bra 	$L__BB0_6;
	mul.wide.s32 	%rd15, %r4, 8;
	add.s64 	%rd16, %rd6, %rd15;
	ld.global.u32 	%r36, [%rd16];
	ld.global.u32 	%r37, [%rd16+4];
	add.s32 	%r5, %r50, 1;
	mul.wide.u32 	%rd17, %r50, 8;
	add.s64 	%rd18, %rd3, %rd17;
	st.local.v2.u32 	[%rd18], {%r36, %r37};
	mul.wide.s32 	%rd19, %r37, 1600;
	add.s64 	%rd20, %rd1, %rd19;
	mul.wide.s32 	%rd21, %r36, 4;
	add.s64 	%rd22, %rd20, %rd21;
	mov.b32 	%r38, 0;
	st.global.u32 	[%rd22], %r38;
	setp.ne.s32 	%p4, %r5, %r1;
	mov.u32 	%r50, %r5;
	mov.u32 	%r59, %r1;
	@%p4 bra 	$L__BB0_4;
$L__BB0_6:
	setp.lt.s32 	%p5, %r59, 1;
	@%p5 bra 	$L__BB0_21;
	mov.b32 	%r53, 0;
$L__BB0_8:
	mov.u32 	%r8, %r53;
	add.s32 	%r53, %r8, 1;
	mul.wide.u32 	%rd23, %r8, 8;
	add.s64 	%rd24, %rd3, %rd23;
	ld.local.v2.u32 	{%r12, %r13}, [%rd24];
	mul.wide.s32 	%rd25, %r13, 1600;
	add.s64 	%rd7, %rd1, %rd25;
	mul.wide.s32 	%rd26, %r12, 4;
	add.s64 	%rd8, %rd7, %rd26;
	ld.global.u32 	%r14, [%rd8];
	setp.lt.s32 	%p6, %r13, 1;
	@%p6 bra 	$L__BB0_12;
	add.s32 	%r15, %r13, -1;
	mul.wide.u32 	%rd27, %r15, 1600;
	add.s64 	%rd28, %rd1, %rd27;
	add.s64 	%rd30, %rd28, %rd26;
	add.s32 	%r40, %r14, 1;
	atom.global.min.s32 	%r41, [%rd30], %r40;
	setp.le.s32 	%p7, %r41, %r40;
	@%p7 bra 	$L__BB0_11;
	add.s32 	%r16, %r59, 1;
	mul.wide.s32 	%rd31, %r59, 8;
	add.s64 	%rd32, %rd3, %rd31;
	st.local.v2.u32 	[%rd32], {%r12, %r15};
	mov.u32 	%r59, %r16;
$L__BB0_11:
	setp.gt.u32 	%p8, %r13, 398;
	@%p8 bra 	$L__BB0_14;
$L__BB0_12:
	add.s32 	%r42, %r14, 1;
	atom.global.min.s32 	%r43, [%rd8+1600], %r42;
	setp.le.s32 	%p9, %r43, %r42;
	@%p9 bra 	$L__BB0_14;
	add.s32 	%r44, %r13, 1;
	add.s32 	%r19, %r59, 1;
	mul.wide.s32 	%rd33, %r59, 8;
	add.s64 	%rd34, %rd3, %rd33;
	st.local.v2.u32 	[%rd34], {%r12, %r44};
	mov.u32 	%r59, %r19;
$L__BB0_14:
	setp.lt.s32 	%p10, %r12, 1;
	@%p10 bra 	$L__BB0_18;
	add.s32 	%r21, %r12, -1;
	mul.wide.u32 	%rd35, %r21, 4;
	add.s64 	%rd36, %rd7, %rd35;
	add.s32 	%r45, %r14, 1;
	atom.global.min.s32 	%r46, [%rd36], %r45;
	setp.le.s32 	%p11, %r46, %r45;
	@%p11 bra 	$L__BB0_17;
	add.s32 	%r22, %r59, 1;
	mul.wide.s32 	%rd37, %r59, 8;
	add.s64 	%rd38, %rd3, %rd37;
	st.local.v2.u32 	[%rd38], {%r21, %r13};
	mov.u32 	%r59, %r22;
$L__BB0_17:
	setp.gt.u32 	%p12, %r12, 398;
	@%p12 bra 	$L__BB0_20;
$L__BB0_18:
	add.s32 	%r47, %r14, 1;
	atom.global.min.s32 	%r48, [%rd8+4], %r47;
	setp.le.s32 	%p13, %r48, %r47;
	@%p13 bra 	$L__BB0_20;
	add.s32 	%r49, %r12, 1;
	add.s32 	%r25, %r59, 1;
	mul.wide.s32 	%rd39, %r59, 8;
	add.s64 	%rd40, %rd3, %rd39;
	st.local.v2.u32 	[%rd40], {%r49, %r13};
	mov.u32 	%r59, %r25;
$L__BB0_20:
	setp.lt.s32 	%p14, %r53, %r59;
	@%p14 bra 	$L__BB0_8;
$L__BB0_21:
	ret;

}
	// .globl	_Z36computeDistanceToStoreBySingleThreadP10ZoningPlanP7Point2DPiP11DistanceMap
.visible .entry _Z36computeDistanceToStoreBySingleThreadP10ZoningPlanP7Point2DPiP11DistanceMap(
	.param .u64 .ptr .align 1 _Z36computeDistanceToStoreBySingleThreadP10ZoningPlanP7Point2DPiP11DistanceMap_param_0,
	.param .u64 .ptr .align 1 _Z36computeDistanceToStoreBySingleThreadP10ZoningPlanP7Point2DPiP11DistanceMap_param_1,
	.param .u64 .ptr .align 1 _Z36computeDistanceToStoreBySingleThreadP10ZoningPlanP7Point2DPiP11DistanceMap_param_2,
	.param .u64 .ptr .align 1 _Z36computeDistanceToStoreBySingleThreadP10ZoningPlanP7Point2DPiP11DistanceMap_param_3
)
{
	.local .align 16 .b8 	__local_depot1[8000];
	.reg .b64 	%SP;
	.reg .b64 	%SPL;
	.reg .pred 	%p<14>;
	.reg .b32 	%r<53>;
	.reg .b64 	%rd<41>;

	mov.u64 	%SPL, __local_depot1;
	ld.param.u64 	%rd9, [_Z36computeDistanceToStoreBySingleThreadP10ZoningPlanP7Point2DPiP11DistanceMap_param_1];
	ld.param.u64 	%rd11, [_Z36computeDistanceToStoreBySingleThreadP10ZoningPlanP7Point2DPiP11DistanceMap_param_2];
	ld.param.u64 	%rd12, [_Z36computeDistanceToStoreBySingleThreadP10ZoningPlanP7Point2DPiP11DistanceMap_param_3];
	cvta.to.global.u64 	%rd1, %rd12;
	cvta.to.global.u64 	%rd2, %rd11;
	add.u64 	%rd3, %SPL, 0;
	mov.b64 	%rd40, 0;
$L__BB1_1:
	add.s64 	%rd14, %rd3, %rd40;
	mov.b32 	%r24, 0;
	st.local.v4.u32 	[%rd14], {%r24, %r24, %r24, %r24};
	st.local.v4.u32 	[%rd14+16], {%r24, %r24, %r24, %r24};
	st.local.v4.u32 	[%rd14+32], {%r24, %r24, %r24, %r24};
	st.local.v4.u32 	[%rd14+48], {%r24, %r24, %r24, %r24};
	add.s64 	%rd40, %rd40, 64;
	setp.eq.s64 	%p1, %rd40, 8000;
	@%p1 bra 	$L__BB1_2;
	bra.uni 	$L__BB1_1;
$L__BB1_2:
	ld.global.u32 	%r26, [%rd2];
	setp.lt.s32 	%p2, %r26, 1;
	mov.b32 	%r52, 0;
	@%p2 bra 	$L__BB1_5;
	cvta.to.global.u64 	%rd4, %rd9;
	mov.b32 	%r52, 0;
$L__BB1_4:
	mul.wide.u32 	%rd15, %r52, 8;
	add.s64 	%rd16, %rd4, %rd15;
	ld.global.u32 	%r28, [%rd16];
	ld.global.u32 	%r29, [%rd16+4];
	add.s32 	%r52, %r52, 1;
	add.s64 	%rd17, %rd3, %rd15;
	st.local.v2.u32 	[%rd17], {%r28, %r29};
	mul.wide.s32 	%rd18, %r29, 1600;
	add.s64 	%rd19, %rd1, %rd18;
	mul.wide.s32 	%rd20, %r28, 4;
	add.s64 	%rd21, %rd19, %rd20;
	mov.b32 	%r30, 0;
	st.global.u32 	[%rd21], %r30;
	ld.global.u32 	%r31, [%rd2];
	setp.lt.s32 	%p3, %r52, %r31;
	@%p3 bra 	$L__BB1_4;
$L__BB1_5:
	setp.lt.s32 	%p4, %r52, 1;
	@%p4 bra 	$L__BB1_20;
	mov.b32 	%r46, 0;
$L__BB1_7:
	mov.u32 	%r5, %r46;
	add.s32 	%r46, %r5, 1;
	mul.wide.u32 	%rd22, %r5, 8;
	add.s64 	%rd23, %rd3, %rd22;
	ld.local.v2.u32 	{%r9, %r10}, [%rd23];
	mul.wide.s32 	%rd24, %r10, 1600;
	add.s64 	%rd7, %rd1, %rd24;
	mul.wide.s32 	%rd25, %r9, 4;
	add.s64 	%rd8, %rd7, %rd25;
	ld.global.u32 	%r11, [%rd8];
	setp.lt.s32 	%p5, %r10, 1;
	@%p5 bra 	$L__BB1_11;
	add.s32 	%r12, %r10, -1;
	mul.wide.u32 	%rd26, %r12, 1600;
	add.s64 	%rd27, %rd1, %rd26;
	add.s64 	%rd29, %rd27, %rd25;
	add.s32 	%r33, %r11, 1;
	atom.global.min.s32 	%r34, [%rd29], %r33;
	setp.le.s32 	%p6, %r34, %r33;
	@%p6 bra 	$L__BB1_10;
	add.s32 	%r13, %r52, 1;
	mul.wide.s32 	%rd30, %r52, 8;
	add.s64 	%rd31, %rd3, %rd30;
	st.local.v2.u32 	[%rd31], {%r9, %r12};
	mov.u32 	%r52, %r13;
$L__BB1_10:
	setp.gt.u32 	%p7, %r10, 398;
	@%p7 bra 	$L__BB1_13;
$L__BB1_11:
	add.s32 	%r35, %r11, 1;
	atom.global.min.s32 	%r36, [%rd8+1600], %r35;
	setp.le.s32 	%p8, %r36, %r35;
	@%p8 bra 	$L__BB1_13;
	add.s32 	%r37, %r10, 1;
	add.s32 	%r16, %r52, 1;
	mul.wide.s32 	%rd32, %r52, 8;
	add.s64 	%rd33, %rd3, %rd32;
	st.local.v2.u32 	[%rd33], {%r9, %r37};
	mov.u32 	%r52, %r16;
$L__BB1_13:
	setp.lt.s32 	%p9, %r9, 1;
	@%p9 bra 	$L__BB1_17;
	add.s32 	%r18, %r9, -1;
	mul.wide.u32 	%rd34, %r18, 4;
	add.s64 	%rd35, %rd7, %rd34;
	add.s32 	%r38, %r11, 1;
	atom.global.min.s32 	%r39, [%rd35], %r38;
	setp.le.s32 	%p10, %r39, %r38;
	@%p10 bra 	$L__BB1_16;
	add.s32 	%r19, %r52, 1;
	mul.wide.s32 	%rd36, %r52, 8;
	add.s64 	%rd37, %rd3, %rd36;
	st.local.v2.u32 	[%rd37], {%r18, %r10};
	mov.u32 	%r52, %r19;
$L__BB1_16:
	setp.gt.u32 	%p11, %r9, 398;
	@%p11 bra 	$L__BB1_19;
$L__BB1_17:
	add.s32 	%r40, %r11, 1;
	atom.global.min.s32 	%r41, [%rd8+4], %r40;
	setp.le.s32 	%p12, %r41, %r40;
	@%p12 bra 	$L__BB1_19;
	add.s32 	%r42, %r9, 1;
	add.s32 	%r22, %r52, 1;
	mul.wide.s32 	%rd38, %r52, 8;
	add.s64 	%rd39, %rd3, %rd38;
	st.local.v2.u32 	[%rd39], {%r42, %r10};
	mov.u32 	%r52, %r22;
$L__BB1_19:
	setp.lt.s32 	%p13, %r46, %r52;
	@%p13 bra 	$L__BB1_7;
$L__BB1_20:
	ret;

}


// ===== COMPILED SASS (sm_100) =====

	.target	sm_100

	.elftype	@"ET_EXEC"


//--------------------- .note.nv.tkinfo           --------------------------
	.section	.note.nv.tkinfo,"",@"SHT_NOTE"
	.sectionflags	@"SHF_NOTE_NV_TKINFO"
	.tkinfo
        /*0018*/ 	.word	0x00000002
        /*0030*/ 	.string	""
        /*0030*/ 	.string	"ptxas"
        /*0030*/ 	.string	"Cuda compilation tools, release 13.0, V13.0.88"
        /*0030*/ 	.string	"Build cuda_13.0.r13.0/compiler.36424714_0"
        /*0030*/ 	.string	"-arch sm_100 -m 64 "



//--------------------- .note.nv.cuinfo           --------------------------
	.section	.note.nv.cuinfo,"",@"SHT_NOTE"
	.sectionflags	@"SHF_NOTE_NV_CUINFO"
        /*0018*/ 	.short	0x0002
        /*001a*/ 	.short	0x0064
        /*001c*/ 	.short	0x0082
	.zero		2


//--------------------- .nv.info                  --------------------------
	.section	.nv.info,"",@"SHT_CUDA_INFO"
	.align	4


	//----- nvinfo : EIATTR_REGCOUNT
	.align		4
        /*0000*/ 	.byte	0x04, 0x2f
        /*0002*/ 	.short	(.L_1 - .L_0)
	.align		4
.L_0:
        /*0004*/ 	.word	index@(_Z22computeDistanceToStoreP10ZoningPlanP7Point2DPiP11DistanceMap)
        /*0008*/ 	.word	0x00000016


	//----- nvinfo : EIATTR_FRAME_SIZE
	.align		4
.L_1:
        /*000c*/ 	.byte	0x04, 0x11
        /*000e*/ 	.short	(.L_3 - .L_2)
	.align		4
.L_2:
        /*0010*/ 	.word	index@(_Z22computeDistanceToStoreP10ZoningPlanP7Point2DPiP11DistanceMap)
        /*0014*/ 	.word	0x00001f40


	//----- nvinfo : EIATTR_REGCOUNT
	.align		4
.L_3:
        /*0018*/ 	.byte	0x04, 0x2f
        /*001a*/ 	.short	(.L_5 - .L_4)
	.align		4
.L_4:
        /*001c*/ 	.word	index@(_Z36computeDistanceToStoreBySingleThreadP10ZoningPlanP7Point2DPiP11DistanceMap)
        /*0020*/ 	.word	0x00000016


	//----- nvinfo : EIATTR_FRAME_SIZE
	.align		4
.L_5:
        /*0024*/ 	.byte	0x04, 0x11
        /*0026*/ 	.short	(.L_7 - .L_6)
	.align		4
.L_6:
        /*0028*/ 	.word	index@(_Z36computeDistanceToStoreBySingleThreadP10ZoningPlanP7Point2DPiP11DistanceMap)
        /*002c*/ 	.word	0x00001f40


	//----- nvinfo : EIATTR_MIN_STACK_SIZE
	.align		4
.L_7:
        /*0030*/ 	.byte	0x04, 0x12
        /*0032*/ 	.short	(.L_9 - .L_8)
	.align		4
.L_8:
        /*0034*/ 	.word	index@(_Z36computeDistanceToStoreBySingleThreadP10ZoningPlanP7Point2DPiP11DistanceMap)
        /*0038*/ 	.word	0x00001f40


	//----- nvinfo : EIATTR_MIN_STACK_SIZE
	.align		4
.L_9:
        /*003c*/ 	.byte	0x04, 0x12
        /*003e*/ 	.short	(.L_11 - .L_10)
	.align		4
.L_10:
        /*0040*/ 	.word	index@(_Z22computeDistanceToStoreP10ZoningPlanP7Point2DPiP11DistanceMap)
        /*0044*/ 	.word	0x00001f40
.L_11:


//--------------------- .nv.compat                --------------------------
	.section	.nv.compat,"",@"SHT_CUDA_COMPAT_INFO"
	.align	4
        /*0000*/ 	.byte	0x02, 0x09, 0x00, 0x00, 0x02, 0x02, 0x01, 0x00, 0x02, 0x05, 0x05, 0x00, 0x03, 0x07, 0x01, 0x01
        /*0010*/ 	.byte	0x02, 0x03, 0x00, 0x00, 0x02, 0x06, 0x01, 0x00, 0x04, 0x0b, 0x08, 0x00, 0x09, 0x00, 0x00, 0x00
        /*0020*/ 	.byte	0x00, 0x00, 0x00, 0x00


//--------------------- .nv.info._Z36computeDistanceToStoreBySingleThreadP10ZoningPlanP7Point2DPiP11DistanceMap --------------------------
	.section	.nv.info._Z36computeDistanceToStoreBySingleThreadP10ZoningPlanP7Point2DPiP11DistanceMap,"",@"SHT_CUDA_INFO"
	.sectionflags	@""
	.align	4


	//----- nvinfo : EIATTR_CUDA_API_VERSION
	.align		4
        /*0000*/ 	.byte	0x04, 0x37
        /*0002*/ 	.short	(.L_13 - .L_12)
.L_12:
        /*0004*/ 	.word	0x00000082


	//----- nvinfo : EIATTR_KPARAM_INFO
	.align		4
.L_13:
        /*0008*/ 	.byte	0x04, 0x17
        /*000a*/ 	.short	(.L_15 - .L_14)
.L_14:
        /*000c*/ 	.word	0x00000000
        /*0010*/ 	.short	0x0003
        /*0012*/ 	.short	0x0018
        /*0014*/ 	.byte	0x00, 0xf5, 0x21, 0x00


	//----- nvinfo : EIATTR_KPARAM_INFO
	.align		4
.L_15:
        /*0018*/ 	.byte	0x04, 0x17
        /*001a*/ 	.short	(.L_17 - .L_16)
.L_16:
        /*001c*/ 	.word	0x00000000
        /*0020*/ 	.short	0x0002
        /*0022*/ 	.short	0x0010
        /*0024*/ 	.byte	0x00, 0xf5, 0x21, 0x00


	//----- nvinfo : EIATTR_KPARAM_INFO
	.align		4
.L_17:
        /*0028*/ 	.byte	0x04, 0x17
        /*002a*/ 	.short	(.L_19 - .L_18)
.L_18:
        /*002c*/ 	.word	0x00000000
        /*0030*/ 	.short	0x0001
        /*0032*/ 	.short	0x0008
        /*0034*/ 	.byte	0x00, 0xf5, 0x21, 0x00


	//----- nvinfo : EIATTR_KPARAM_INFO
	.align		4
.L_19:
        /*0038*/ 	.byte	0x04, 0x17
        /*003a*/ 	.short	(.L_21 - .L_20)
.L_20:
        /*003c*/ 	.word	0x00000000
        /*0040*/ 	.short	0x0000
        /*0042*/ 	.short	0x0000
        /*0044*/ 	.byte	0x00, 0xf5, 0x21, 0x00


	//----- nvinfo : EIATTR_SPARSE_MMA_MASK
	.align		4
.L_21:
        /*0048*/ 	.byte	0x03, 0x50
        /*004a*/ 	.short	0x0000


	//----- nvinfo : EIATTR_MAXREG_COUNT
	.align		4
        /*004c*/ 	.byte	0x03, 0x1b
        /*004e*/ 	.short	0x00ff


	//----- nvinfo : EIATTR_MERCURY_ISA_VERSION
	.align		4
        /*0050*/ 	.byte	0x03, 0x5f
        /*0052*/ 	.short	0x0101


	//----- nvinfo : EIATTR_VRC_CTA_INIT_COUNT
	.align		4
        /*0054*/ 	.byte	0x02, 0x4a
	.zero		1
	.zero		1


	//----- nvinfo : EIATTR_EXIT_INSTR_OFFSETS
	.align		4
        /*0058*/ 	.byte	0x04, 0x1c
        /*005a*/ 	.short	(.L_23 - .L_22)


	//   ....[0]....
.L_22:
        /*005c*/ 	.word	0x00000240


	//   ....[1]....
        /*0060*/ 	.word	0x00000660


	//----- nvinfo : EIATTR_CRS_STACK_SIZE
	.align		4
.L_23:
        /*0064*/ 	.byte	0x04, 0x1e
        /*0066*/ 	.short	(.L_25 - .L_24)
.L_24:
        /*0068*/ 	.word	0x00000000


	//----- nvinfo : EIATTR_CBANK_PARAM_SIZE
	.align		4
.L_25:
        /*006c*/ 	.byte	0x03, 0x19
        /*006e*/ 	.short	0x0020


	//----- nvinfo : EIATTR_PARAM_CBANK
	.align		4
        /*0070*/ 	.byte	0x04, 0x0a
        /*0072*/ 	.short	(.L_27 - .L_26)
	.align		4
.L_26:
        /*0074*/ 	.word	index@(.nv.constant0._Z36computeDistanceToStoreBySingleThreadP10ZoningPlanP7Point2DPiP11DistanceMap)
        /*0078*/ 	.short	0x0380
        /*007a*/ 	.short	0x0020


	//----- nvinfo : EIATTR_SW_WAR
	.align		4
.L_27:
        /*007c*/ 	.byte	0x04, 0x36
        /*007e*/ 	.short	(.L_29 - .L_28)
.L_28:
        /*0080*/ 	.word	0x00000008
.L_29:


//--------------------- .nv.info._Z22computeDistanceToStoreP10ZoningPlanP7Point2DPiP11DistanceMap --------------------------
	.section	.nv.info._Z22computeDistanceToStoreP10ZoningPlanP7Point2DPiP11DistanceMap,"",@"SHT_CUDA_INFO"
	.sectionflags	@""
	.align	4


	//----- nvinfo : EIATTR_CUDA_API_VERSION
	.align		4
        /*0000*/ 	.byte	0x04, 0x37
        /*0002*/ 	.short	(.L_31 - .L_30)
.L_30:
        /*0004*/ 	.word	0x00000082


	//----- nvinfo : EIATTR_KPARAM_INFO
	.align		4
.L_31:
        /*0008*/ 	.byte	0x04, 0x17
        /*000a*/ 	.short	(.L_33 - .L_32)
.L_32:
        /*000c*/ 	.word	0x00000000
        /*0010*/ 	.short	0x0003
        /*0012*/ 	.short	0x0018
        /*0014*/ 	.byte	0x00, 0xf5, 0x21, 0x00


	//----- nvinfo : EIATTR_KPARAM_INFO
	.align		4
.L_33:
        /*0018*/ 	.byte	0x04, 0x17
        /*001a*/ 	.short	(.L_35 - .L_34)
.L_34:
        /*001c*/ 	.word	0x00000000
        /*0020*/ 	.short	0x0002
        /*0022*/ 	.short	0x0010
        /*0024*/ 	.byte	0x00, 0xf5, 0x21, 0x00


	//----- nvinfo : EIATTR_KPARAM_INFO
	.align		4
.L_35:
        /*0028*/ 	.byte	0x04, 0x17
        /*002a*/ 	.short	(.L_37 - .L_36)
.L_36:
        /*002c*/ 	.word	0x00000000
        /*0030*/ 	.short	0x0001
        /*0032*/ 	.short	0x0008
        /*0034*/ 	.byte	0x00, 0xf5, 0x21, 0x00


	//----- nvinfo : EIATTR_KPARAM_INFO
	.align		4
.L_37:
        /*0038*/ 	.byte	0x04, 0x17
        /*003a*/ 	.short	(.L_39 - .L_38)
.L_38:
        /*003c*/ 	.word	0x00000000
        /*0040*/ 	.short	0x0000
        /*0042*/ 	.short	0x0000
        /*0044*/ 	.byte	0x00, 0xf5, 0x21, 0x00


	//----- nvinfo : EIATTR_SPARSE_MMA_MASK
	.align		4
.L_39:
        /*0048*/ 	.byte	0x03, 0x50
        /*004a*/ 	.short	0x0000


	//----- nvinfo : EIATTR_MAXREG_COUNT
	.align		4
        /*004c*/ 	.byte	0x03, 0x1b
        /*004e*/ 	.short	0x00ff


	//----- nvinfo : EIATTR_MERCURY_ISA_VERSION
	.align		4
        /*0050*/ 	.byte	0x03, 0x5f
        /*0052*/ 	.short	0x0101


	//----- nvinfo : EIATTR_VRC_CTA_INIT_COUNT
	.align		4
        /*0054*/ 	.byte	0x02, 0x4a
	.zero		1
	.zero		1


	//----- nvinfo : EIATTR_EXIT_INSTR_OFFSETS
	.align		4
        /*0058*/ 	.byte	0x04, 0x1c
        /*005a*/ 	.short	(.L_41 - .L_40)


	//   ....[0]....
.L_40:
        /*005c*/ 	.word	0x000021d0


	//   ....[1]....
        /*0060*/ 	.word	0x000025f0


	//----- nvinfo : EIATTR_CRS_STACK_SIZE
	.align		4
.L_41:
        /*0064*/ 	.byte	0x04, 0x1e
        /*0066*/ 	.short	(.L_43 - .L_42)
.L_42:
        /*0068*/ 	.word	0x00000000


	//----- nvinfo : EIATTR_CBANK_PARAM_SIZE
	.align		4
.L_43:
        /*006c*/ 	.byte	0x03, 0x19
        /*006e*/ 	.short	0x0020


	//----- nvinfo : EIATTR_PARAM_CBANK
	.align		4
        /*0070*/ 	.byte	0x04, 0x0a
        /*0072*/ 	.short	(.L_45 - .L_44)
	.align		4
.L_44:
        /*0074*/ 	.word	index@(.nv.constant0._Z22computeDistanceToStoreP10ZoningPlanP7Point2DPiP11DistanceMap)
        /*0078*/ 	.short	0x0380
        /*007a*/ 	.short	0x0020


	//----- nvinfo : EIATTR_SW_WAR
	.align		4
.L_45:
        /*007c*/ 	.byte	0x04, 0x36
        /*007e*/ 	.short	(.L_47 - .L_46)
.L_46:
        /*0080*/ 	.word	0x00000008
.L_47:


//--------------------- .nv.callgraph             --------------------------
	.section	.nv.callgraph,"",@"SHT_CUDA_CALLGRAPH"
	.align	4
	.sectionentsize	8
	.align		4
        /*0000*/ 	.word	0x00000000
	.align		4
        /*0004*/ 	.word	0xffffffff
	.align		4
        /*0008*/ 	.word	0x00000000
	.align		4
        /*000c*/ 	.word	0xfffffffe
	.align		4
        /*0010*/ 	.word	0x00000000
	.align		4
        /*0014*/ 	.word	0xfffffffd
	.align		4
        /*0018*/ 	.word	0x00000000
	.align		4
        /*001c*/ 	.word	0xfffffffc


//--------------------- .text._Z36computeDistanceToStoreBySingleThreadP10ZoningPlanP7Point2DPiP11DistanceMap --------------------------
	.section	.text._Z36computeDistanceToStoreBySingleThreadP10ZoningPlanP7Point2DPiP11DistanceMap,"ax",@progbits
	.align	128
        .global         _Z36computeDistanceToStoreBySingleThreadP10ZoningPlanP7Point2DPiP11DistanceMap
        .type           _Z36computeDistanceToStoreBySingleThreadP10ZoningPlanP7Point2DPiP11DistanceMap,@function
        .size           _Z36computeDistanceToStoreBySingleThreadP10ZoningPlanP7Point2DPiP11DistanceMap,(.L_x_26 - _Z36computeDistanceToStoreBySingleThreadP10ZoningPlanP7Point2DPiP11DistanceMap)
        .other          _Z36computeDistanceToStoreBySingleThreadP10ZoningPlanP7Point2DPiP11DistanceMap,@"STO_CUDA_ENTRY STV_DEFAULT"
_Z36computeDistanceToStoreBySingleThreadP10ZoningPlanP7Point2DPiP11DistanceMap:
.text._Z36computeDistanceToStoreBySingleThreadP10ZoningPlanP7Point2DPiP11DistanceMap:
[----:B------:R-:W0:Y:S01]  /*0000*/  LDC R1, c[0x0][0x37c] ;  /* 0x0000df00ff017b82 */ /* 0x000e220000000800 */
[----:B------:R-:W-:Y:S02]  /*0010*/  HFMA2 R3, -RZ, RZ, 0, 0 ;  /* 0x00000000ff037431 */ /* 0x000fe400000001ff */
[----:B0-----:R-:W-:Y:S01]  /*0020*/  VIADD R1, R1, 0xffffe0c0 ;  /* 0xffffe0c001017836 */ /* 0x001fe20000000000 */
[----:B------:R-:W0:Y:S01]  /*0030*/  LDCU.64 UR4, c[0x0][0x358] ;  /* 0x00006b00ff0477ac */ /* 0x000e220008000a00 */
[----:B------:R-:W-:-:S07]  /*0040*/  IMAD.MOV.U32 R0, RZ, RZ, RZ ;  /* 0x000000ffff007224 */ /* 0x000fce00078e00ff */
.L_x_0:
[----:B-1----:R-:W-:Y:S01]  /*0050*/  IMAD.IADD R2, R1, 0x1, R0 ;  /* 0x0000000101027824 */ /* 0x002fe200078e0200 */
[----:B------:R-:W-:-:S04]  /*0060*/  IADD3 R0, P0, PT, R0, 0x40, RZ ;  /* 0x0000004000007810 */ /* 0x000fc80007f1e0ff */
[----:B------:R1:W-:Y:S01]  /*0070*/  STL.128 [R2], RZ ;  /* 0x000000ff02007387 */ /* 0x0003e20000100c00 */
[----:B------:R-:W-:Y:S01]  /*0080*/  IMAD.X R3, RZ, RZ, R3, P0 ;  /* 0x000000ffff037224 */ /* 0x000fe200000e0603 */
[----:B------:R-:W-:Y:S02]  /*0090*/  ISETP.NE.U32.AND P0, PT, R0, 0x1f40, PT ;  /* 0x00001f400000780c */ /* 0x000fe40003f05070 */
[----:B------:R1:W-:Y:S02]  /*00a0*/  STL.128 [R2+0x10], RZ ;  /* 0x000010ff02007387 */ /* 0x0003e40000100c00 */
[----:B------:R-:W-:Y:S02]  /*00b0*/  ISETP.NE.AND.EX P0, PT, R3, RZ, PT, P0 ;  /* 0x000000ff0300720c */ /* 0x000fe40003f05300 */
[----:B------:R1:W-:Y:S04]  /*00c0*/  STL.128 [R2+0x20], RZ ;  /* 0x000020ff02007387 */ /* 0x0003e80000100c00 */
[----:B------:R1:W-:Y:S07]  /*00d0*/  STL.128 [R2+0x30], RZ ;  /* 0x000030ff02007387 */ /* 0x0003ee0000100c00 */
[----:B------:R-:W-:Y:S05]  /*00e0*/  @P0 BRA `(.L_x_0) ;  /* 0xfffffffc00d80947 */ /* 0x000fea000383ffff */
[----:B-1----:R-:W0:Y:S02]  /*00f0*/  LDC.64 R2, c[0x0][0x390] ;  /* 0x0000e400ff027b82 */ /* 0x002e240000000a00 */
[----:B0-----:R-:W2:Y:S02]  /*0100*/  LDG.E R0, desc[UR4][R2.64] ;  /* 0x0000000402007981 */ /* 0x001ea4000c1e1900 */
[----:B--2---:R-:W-:Y:S01]  /*0110*/  ISETP.GE.AND P0, PT, R0, 0x1, PT ;  /* 0x000000010000780c */ /* 0x004fe20003f06270 */
[----:B------:R-:W-:-:S12]  /*0120*/  HFMA2 R0, -RZ, RZ, 0, 0 ;  /* 0x00000000ff007431 */ /* 0x000fd800000001ff */
[----:B------:R-:W-:Y:S05]  /*0130*/  @!P0 BRA `(.L_x_1) ;  /* 0x00000000003c8947 */ /* 0x000fea0003800000 */
[----:B------:R-:W0:Y:S01]  /*0140*/  LDC.64 R10, c[0x0][0x398] ;  /* 0x0000e600ff0a7b82 */ /* 0x000e220000000a00 */
[----:B------:R-:W-:-:S07]  /*0150*/  IMAD.MOV.U32 R0, RZ, RZ, RZ ;  /* 0x000000ffff007224 */ /* 0x000fce00078e00ff */
[----:B------:R-:W1:Y:S02]  /*0160*/  LDC.64 R8, c[0x0][0x388] ;  /* 0x0000e200ff087b82 */ /* 0x000e640000000a00 */
.L_x_2:
[----:B-1----:R-:W-:-:S05]  /*0170*/  IMAD.WIDE.U32 R4, R0, 0x8, R8 ;  /* 0x0000000800047825 */ /* 0x002fca00078e0008 */
[----:B------:R-:W0:Y:S04]  /*0180*/  LDG.E R13, desc[UR4][R4.64+0x4] ;  /* 0x00000404040d7981 */ /* 0x000e28000c1e1900 */
[----:B------:R-:W2:Y:S01]  /*0190*/  LDG.E R12, desc[UR4][R4.64] ;  /* 0x00000004040c7981 */ /* 0x000ea2000c1e1900 */
[----:B0-----:R-:W-:-:S04]  /*01a0*/  IMAD.WIDE R6, R13, 0x640, R10 ;  /* 0x000006400d067825 */ /* 0x001fc800078e020a */
[----:B--2---:R-:W-:-:S05]  /*01b0*/  IMAD.WIDE R6, R12, 0x4, R6 ;  /* 0x000000040c067825 */ /* 0x004fca00078e0206 */
[----:B------:R2:W-:Y:S04]  /*01c0*/  STG.E desc[UR4][R6.64], RZ ;  /* 0x000000ff06007986 */ /* 0x0005e8000c101904 */
[----:B------:R-:W3:Y:S01]  /*01d0*/  LDG.E R15, desc[UR4][R2.64] ;  /* 0x00000004020f7981 */ /* 0x000ee2000c1e1900 */
[C---:B------:R-:W-:Y:S01]  /*01e0*/  IMAD R14, R0.reuse, 0x8, R1 ;  /* 0x00000008000e7824 */ /* 0x040fe200078e0201 */
[----:B------:R-:W-:-:S04]  /*01f0*/  IADD3 R0, PT, PT, R0, 0x1, RZ ;  /* 0x0000000100007810 */ /* 0x000fc80007ffe0ff */
[----:B------:R2:W-:Y:S01]  /*0200*/  STL.64 [R14], R12 ;  /* 0x0000000c0e007387 */ /* 0x0005e20000100a00 */
[----:B---3--:R-:W-:-:S13]  /*0210*/  ISETP.GE.AND P0, PT, R0, R15, PT ;  /* 0x0000000f0000720c */ /* 0x008fda0003f06270 */
[----:B--2---:R-:W-:Y:S05]  /*0220*/  @!P0 BRA `(.L_x_2) ;  /* 0xfffffffc00d08947 */ /* 0x004fea000383ffff */
.L_x_1:
[----:B------:R-:W-:-:S13]  /*0230*/  ISETP.GE.AND P0, PT, R0, 0x1, PT ;  /* 0x000000010000780c */ /* 0x000fda0003f06270 */
[----:B------:R-:W-:Y:S05]  /*0240*/  @!P0 EXIT ;  /* 0x000000000000894d */ /* 0x000fea0003800000 */
[----:B------:R-:W0:Y:S01]  /*0250*/  LDC.64 R2, c[0x0][0x398] ;  /* 0x0000e600ff027b82 */ /* 0x000e220000000a00 */
[----:B------:R-:W-:-:S07]  /*0260*/  IMAD.MOV.U32 R10, RZ, RZ, RZ ;  /* 0x000000ffff0a7224 */ /* 0x000fce00078e00ff */
.L_x_11:
[----:B---3--:R-:W-:-:S06]  /*0270*/  IMAD R4, R10, 0x8, R1 ;  /* 0x000000080a047824 */ /* 0x008fcc00078e0201 */
[----:B0-----:R-:W0:Y:S02]  /*0280*/  LDL.64 R4, [R4] ;  /* 0x0000000004047983 */ /* 0x001e240000100a00 */
[----:B0-----:R-:W-:-:S04]  /*0290*/  IMAD.WIDE R8, R5, 0x640, R2 ;  /* 0x0000064005087825 */ /* 0x001fc800078e0202 */
[----:B------:R-:W-:-:S05]  /*02a0*/  IMAD.WIDE R6, R4, 0x4, R8 ;  /* 0x0000000404067825 */ /* 0x000fca00078e0208 */
[----:B------:R0:W5:Y:S01]  /*02b0*/  LDG.E R16, desc[UR4][R6.64] ;  /* 0x0000000406107981 */ /* 0x000162000c1e1900 */
[----:B------:R-:W-:Y:S01]  /*02c0*/  ISETP.GE.AND P0, PT, R5, 0x1, PT ;  /* 0x000000010500780c */ /* 0x000fe20003f06270 */
[----:B------:R-:W-:Y:S05]  /*02d0*/  YIELD ;  /* 0x0000000000007946 */ /* 0x000fea0003800000 */
[----:B------:R-:W-:Y:S04]  /*02e0*/  BSSY.RECONVERGENT B1, `(.L_x_3) ;  /* 0x000001c000017945 */ /* 0x000fe80003800200 */
[----:B------:R-:W-:Y:S01]  /*02f0*/  BSSY.RELIABLE B0, `(.L_x_4) ;  /* 0x0000011000007945 */ /* 0x000fe20003800100 */
[----:B------:R-:W-:-:S03]  /*0300*/  IADD3 R10, PT, PT, R10, 0x1, RZ ;  /* 0x000000010a0a7810 */ /* 0x000fc60007ffe0ff */
[----:B012---:R-:W-:Y:S05]  /*0310*/  @!P0 BRA `(.L_x_5) ;  /* 0x0000000000388947 */ /* 0x007fea0003800000 */
[----:B------:R-:W-:Y:S02]  /*0320*/  VIADD R19, R5, 0xffffffff ;  /* 0xffffffff05137836 */ /* 0x000fe40000000000 */
[----:B-----5:R-:W-:Y:S02]  /*0330*/  VIADD R11, R16, 0x1 ;  /* 0x00000001100b7836 */ /* 0x020fe40000000000 */
[----:B------:R-:W-:-:S04]  /*0340*/  IMAD.WIDE.U32 R12, R19, 0x640, R2 ;  /* 0x00000640130c7825 */ /* 0x000fc800078e0002 */
[----:B------:R-:W-:-:S06]  /*0350*/  IMAD.WIDE R12, R4, 0x4, R12 ;  /* 0x00000004040c7825 */ /* 0x000fcc00078e020c */
[----:B------:R-:W2:Y:S01]  /*0360*/  ATOMG.E.MIN.S32.STRONG.GPU PT, R12, desc[UR4][R12.64], R11 ;  /* 0x8000000b0c0c79a8 */ /* 0x000ea200089ef304 */
[----:B------:R-:W-:Y:S02]  /*0370*/  MOV R18, R4 ;  /* 0x0000000400127202 */ /* 0x000fe40000000f00 */
[----:B------:R-:W-:-:S13]  /*0380*/  ISETP.GT.U32.AND P1, PT, R5, 0x18e, PT ;  /* 0x0000018e0500780c */ /* 0x000fda0003f24070 */
[----:B------:R-:W-:Y:S05]  /*0390*/  @P1 BREAK.RELIABLE B0 ;  /* 0x0000000000001942 */ /* 0x000fea0003800100 */
[----:B--2---:R-:W-:-:S13]  /*03a0*/  ISETP.GT.AND P0, PT, R12, R11, PT ;  /* 0x0000000b0c00720c */ /* 0x004fda0003f04270 */
[C---:B------:R-:W-:Y:S01]  /*03b0*/  @P0 IMAD R15, R0.reuse, 0x8, R1 ;  /* 0x00000008000f0824 */ /* 0x040fe200078e0201 */
[----:B------:R-:W-:-:S04]  /*03c0*/  @P0 IADD3 R14, PT, PT, R0, 0x1, RZ ;  /* 0x00000001000e0810 */ /* 0x000fc80007ffe0ff */
[----:B------:R0:W-:Y:S01]  /*03d0*/  @P0 STL.64 [R15], R18 ;  /* 0x000000120f000387 */ /* 0x0001e20000100a00 */
[----:B------:R-:W-:Y:S01]  /*03e0*/  @P0 IMAD.MOV.U32 R0, RZ, RZ, R14 ;  /* 0x000000ffff000224 */ /* 0x000fe200078e000e */
[----:B------:R-:W-:Y:S06]  /*03f0*/  @P1 BRA `(.L_x_6) ;  /* 0x0000000000281947 */ /* 0x000fec0003800000 */
.L_x_5:
[----:B------:R-:W-:Y:S05]  /*0400*/  BSYNC.RELIABLE B0 ;  /* 0x0000000000007941 */ /* 0x000fea0003800100 */
.L_x_4:
[----:B-----5:R-:W-:-:S05]  /*0410*/  IADD3 R11, PT, PT, R16, 0x1, RZ ;  /* 0x00000001100b7810 */ /* 0x020fca0007ffe0ff */
[----:B------:R-:W2:Y:S01]  /*0420*/  ATOMG.E.MIN.S32.STRONG.GPU PT, R12, desc[UR4][R6.64+0x640], R11 ;  /* 0x8006400b060c79a8 */ /* 0x000ea200089ef304 */
[----:B------:R-:W-:Y:S01]  /*0430*/  IMAD.MOV.U32 R14, RZ, RZ, R4 ;  /* 0x000000ffff0e7224 */ /* 0x000fe200078e0004 */
[----:B--2---:R-:W-:-:S13]  /*0440*/  ISETP.GT.AND P0, PT, R12, R11, PT ;  /* 0x0000000b0c00720c */ /* 0x004fda0003f04270 */
[C---:B------:R-:W-:Y:S01]  /*0450*/  @P0 LEA R13, R0.reuse, R1, 0x3 ;  /* 0x00000001000d0211 */ /* 0x040fe200078e18ff */
[----:B0-----:R-:W-:Y:S01]  /*0460*/  @P0 VIADD R15, R5, 0x1 ;  /* 0x00000001050f0836 */ /* 0x001fe20000000000 */
[----:B------:R-:W-:-:S04]  /*0470*/  @P0 IADD3 R12, PT, PT, R0, 0x1, RZ ;  /* 0x00000001000c0810 */ /* 0x000fc80007ffe0ff */
[----:B------:R1:W-:Y:S01]  /*0480*/  @P0 STL.64 [R13], R14 ;  /* 0x0000000e0d000387 */ /* 0x0003e20000100a00 */
[----:B------:R-:W-:-:S07]  /*0490*/  @P0 IMAD.MOV.U32 R0, RZ, RZ, R12 ;  /* 0x000000ffff000224 */ /* 0x000fce00078e000c */
.L_x_6:
[----:B------:R-:W-:Y:S05]  /*04a0*/  BSYNC.RECONVERGENT B1 ;  /* 0x0000000000017941 */ /* 0x000fea0003800200 */
.L_x_3:
[----:B------:R-:W-:Y:S01]  /*04b0*/  ISETP.GE.AND P0, PT, R4, 0x1, PT ;  /* 0x000000010400780c */ /* 0x000fe20003f06270 */
[----:B------:R-:W-:Y:S04]  /*04c0*/  BSSY.RECONVERGENT B1, `(.L_x_7) ;  /* 0x0000017000017945 */ /* 0x000fe80003800200 */
[----:B------:R-:W-:Y:S08]  /*04d0*/  BSSY.RELIABLE B2, `(.L_x_8) ;  /* 0x000000e000027945 */ /* 0x000ff00003800100 */
[----:B------:R-:W-:Y:S05]  /*04e0*/  @!P0 BRA `(.L_x_9) ;  /* 0x0000000000308947 */ /* 0x000fea0003800000 */
[----:B------:R-:W-:-:S05]  /*04f0*/  IADD3 R12, PT, PT, R4, -0x1, RZ ;  /* 0xffffffff040c7810 */ /* 0x000fca0007ffe0ff */
[----:B------:R-:W-:-:S06]  /*0500*/  IMAD.WIDE.U32 R8, R12, 0x4, R8 ;  /* 0x000000040c087825 */ /* 0x000fcc00078e0008 */
[----:B------:R-:W2:Y:S01]  /*0510*/  ATOMG.E.MIN.S32.STRONG.GPU PT, R8, desc[UR4][R8.64], R11 ;  /* 0x8000000b080879a8 */ /* 0x000ea200089ef304 */
[----:B-1----:R-:W-:Y:S01]  /*0520*/  IMAD.MOV.U32 R13, RZ, RZ, R5 ;  /* 0x000000ffff0d7224 */ /* 0x002fe200078e0005 */
[----:B------:R-:W-:-:S13]  /*0530*/  ISETP.GT.U32.AND P1, PT, R4, 0x18e, PT ;  /* 0x0000018e0400780c */ /* 0x000fda0003f24070 */
[----:B------:R-:W-:Y:S05]  /*0540*/  @P1 BREAK.RELIABLE B2 ;  /* 0x0000000000021942 */ /* 0x000fea0003800100 */
[----:B--2---:R-:W-:-:S13]  /*0550*/  ISETP.GT.AND P0, PT, R8, R11, PT ;  /* 0x0000000b0800720c */ /* 0x004fda0003f04270 */
[C---:B0-----:R-:W-:Y:S01]  /*0560*/  @P0 LEA R15, R0.reuse, R1, 0x3 ;  /* 0x00000001000f0211 */ /* 0x041fe200078e18ff */
[----:B------:R-:W-:-:S04]  /*0570*/  @P0 VIADD R14, R0, 0x1 ;  /* 0x00000001000e0836 */ /* 0x000fc80000000000 */
[----:B------:R2:W-:Y:S01]  /*0580*/  @P0 STL.64 [R15], R12 ;  /* 0x0000000c0f000387 */ /* 0x0005e20000100a00 */
[----:B------:R-:W-:Y:S01]  /*0590*/  @P0 MOV R0, R14 ;  /* 0x0000000e00000202 */ /* 0x000fe20000000f00 */
[----:B------:R-:W-:Y:S06]  /*05a0*/  @P1 BRA `(.L_x_10) ;  /* 0x0000000000201947 */ /* 0x000fec0003800000 */
.L_x_9:
[----:B------:R-:W-:Y:S05]  /*05b0*/  BSYNC.RELIABLE B2 ;  /* 0x0000000000027941 */ /* 0x000fea0003800100 */
.L_x_8:
[----:B------:R-:W3:Y:S02]  /*05c0*/  ATOMG.E.MIN.S32.STRONG.GPU PT, R6, desc[UR4][R6.64+0x4], R11 ;  /* 0x8000040b060679a8 */ /* 0x000ee400089ef304 */
[----:B---3--:R-:W-:-:S13]  /*05d0*/  ISETP.GT.AND P0, PT, R6, R11, PT ;  /* 0x0000000b0600720c */ /* 0x008fda0003f04270 */
[----:B------:R-:W-:Y:S01]  /*05e0*/  @P0 VIADD R4, R4, 0x1 ;  /* 0x0000000104040836 */ /* 0x000fe20000000000 */
[C---:B------:R-:W-:Y:S01]  /*05f0*/  @P0 LEA R9, R0.reuse, R1, 0x3 ;  /* 0x0000000100090211 */ /* 0x040fe200078e18ff */
[----:B------:R-:W-:-:S04]  /*0600*/  @P0 VIADD R8, R0, 0x1 ;  /* 0x0000000100080836 */ /* 0x000fc80000000000 */
[----:B------:R3:W-:Y:S01]  /*0610*/  @P0 STL.64 [R9], R4 ;  /* 0x0000000409000387 */ /* 0x0007e20000100a00 */
[----:B------:R-:W-:-:S07]  /*0620*/  @P0 MOV R0, R8 ;  /* 0x0000000800000202 */ /* 0x000fce0000000f00 */
.L_x_10:
[----:B------:R-:W-:Y:S05]  /*0630*/  BSYNC.RECONVERGENT B1 ;  /* 0x0000000000017941 */ /* 0x000fea0003800200 */
.L_x_7:
[----:B------:R-:W-:-:S13]  /*0640*/  ISETP.GE.AND P0, PT, R10, R0, PT ;  /* 0x000000000a00720c */ /* 0x000fda0003f06270 */
[----:B------:R-:W-:Y:S05]  /*0650*/  @!P0 BRA `(.L_x_11) ;  /* 0xfffffffc00048947 */ /* 0x000fea000383ffff */
[----:B------:R-:W-:Y:S05]  /*0660*/  EXIT ;  /* 0x000000000000794d */ /* 0x000fea0003800000 */
.L_x_12:
[----:B------:R-:W-:-:S00]  /*0670*/  BRA `(.L_x_12) ;  /* 0xfffffffc00fc7947 */ /* 0x000fc0000383ffff */
[----:B------:R-:W-:-:S00]  /*0680*/  NOP ;  /* 0x0000000000007918 */ /* 0x000fc00000000000 */
[----:B------:R-:W-:-:S00]  /*0690*/  NOP ;  /* 0x0000000000007918 */ /* 0x000fc00000000000 */
[----:B------:R-:W-:-:S00]  /*06a0*/  NOP ;  /* 0x0000000000007918 */ /* 0x000fc00000000000 */
[----:B------:R-:W-:-:S00]  /*06b0*/  NOP ;  /* 0x0000000000007918 */ /* 0x000fc00000000000 */
[----:B------:R-:W-:-:S00]  /*06c0*/  NOP ;  /* 0x0000000000007918 */ /* 0x000fc00000000000 */
[----:B------:R-:W-:-:S00]  /*06d0*/  NOP ;  /* 0x0000000000007918 */ /* 0x000fc00000000000 */
[----:B------:R-:W-:-:S00]  /*06e0*/  NOP ;  /* 0x0000000000007918 */ /* 0x000fc00000000000 */
[----:B------:R-:W-:-:S00]  /*06f0*/  NOP ;  /* 0x0000000000007918 */ /* 0x000fc00000000000 */
.L_x_26:


//--------------------- .text._Z22computeDistanceToStoreP10ZoningPlanP7Point2DPiP11DistanceMap --------------------------
	.section	.text._Z22computeDistanceToStoreP10ZoningPlanP7Point2DPiP11DistanceMap,"ax",@progbits
	.align	128
        .global         _Z22computeDistanceToStoreP10ZoningPlanP7Point2DPiP11DistanceMap
        .type           _Z22computeDistanceToStoreP10ZoningPlanP7Point2DPiP11DistanceMap,@function
        .size           _Z22computeDistanceToStoreP10ZoningPlanP7Point2DPiP11DistanceMap,(.L_x_27 - _Z22computeDistanceToStoreP10ZoningPlanP7Point2DPiP11DistanceMap)
        .other          _Z22computeDistanceToStoreP10ZoningPlanP7Point2DPiP11DistanceMap,@"STO_CUDA_ENTRY STV_DEFAULT"
_Z22computeDistanceToStoreP10ZoningPlanP7Point2DPiP11DistanceMap:
.text._Z22computeDistanceToStoreP10ZoningPlanP7Point2DPiP11DistanceMap:
[----:B------:R-:W0:Y:S08]  /*0000*/  LDC R1, c[0x0][0x37c] ;  /* 0x0000df00ff017b82 */ /* 0x000e300000000800 */
[----:B------:R-:W1:Y:S01]  /*0010*/  LDC.64 R2, c[0x0][0x390] ;  /* 0x0000e400ff027b82 */ /* 0x000e620000000a00 */
[----:B------:R-:W1:Y:S01]  /*0020*/  LDCU.64 UR4, c[0x0][0x358] ;  /* 0x00006b00ff0477ac */ /* 0x000e620008000a00 */
[----:B0-----:R-:W-:-:S05]  /*0030*/  VIADD R1, R1, 0xffffe0c0 ;  /* 0xffffe0c001017836 */ /* 0x001fca0000000000 */
[----:B------:R0:W-:Y:S04]  /*0040*/  STL.128 [R1], RZ ;  /* 0x000000ff01007387 */ /* 0x0001e80000100c00 */
[----:B------:R0:W-:Y:S04]  /*0050*/  STL.128 [R1+0x10], RZ ;  /* 0x000010ff01007387 */ /* 0x0001e80000100c00 */
        /* <DEDUP_REMOVED lines=400> */
[----:B-1----:R-:W2:Y:S01]  /*1960*/  LDG.E R0, desc[UR4][R2.64] ;  /* 0x0000000402007981 */ /* 0x002ea2000c1e1900 */
[----:B------:R-:W-:-:S03]  /*1970*/  IMAD.MOV.U32 R5, RZ, RZ, RZ ;  /* 0x000000ffff057224 */ /* 0x000fc600078e00ff */
        /* <DEDUP_REMOVED lines=73> */
[----:B------:R0:W-:Y:S01]  /*1e10*/  STL.128 [R1+0x1db0], RZ ;  /* 0x001db0ff01007387 */ /* 0x0001e20000100c00 */
[----:B--2---:R-:W-:-:S03]  /*1e20*/  I2FP.F32.S32 R0, R0 ;  /* 0x0000000000007245 */ /* 0x004fc60000201400 */
[----:B------:R0:W-:Y:S02]  /*1e30*/  STL.128 [R1+0x1dc0], RZ ;  /* 0x001dc0ff01007387 */ /* 0x0001e40000100c00 */
[----:B------:R-:W-:Y:S02]  /*1e40*/  FMUL R0, R0, 0.25 ;  /* 0x3e80000000007820 */ /* 0x000fe40000400000 */
[----:B------:R0:W-:Y:S02]  /*1e50*/  STL.128 [R1+0x1dd0], RZ ;  /* 0x001dd0ff01007387 */ /* 0x0001e40000100c00 */
[----:B------:R-:W-:Y:S02]  /*1e60*/  FMUL R4, R0, 0.03125 ;  /* 0x3d00000000047820 */ /* 0x000fe40000400000 */
[----:B------:R0:W-:Y:S01]  /*1e70*/  STL.128 [R1+0x1de0], RZ ;  /* 0x001de0ff01007387 */ /* 0x0001e20000100c00 */
[----:B------:R-:W-:-:S03]  /*1e80*/  MOV R0, R1 ;  /* 0x0000000100007202 */ /* 0x000fc60000000f00 */
[----:B------:R0:W-:Y:S01]  /*1e90*/  STL.128 [R1+0x1df0], RZ ;  /* 0x001df0ff01007387 */ /* 0x0001e20000100c00 */
[----:B------:R-:W1:Y:S03]  /*1ea0*/  F2I.CEIL.NTZ R4, R4 ;  /* 0x0000000400047305 */ /* 0x000e66000020b100 */
[----:B------:R0:W-:Y:S04]  /*1eb0*/  STL.128 [R1+0x1e00], RZ ;  /* 0x001e00ff01007387 */ /* 0x0001e80000100c00 */
[----:B------:R0:W-:Y:S04]  /*1ec0*/  STL.128 [R1+0x1e10], RZ ;  /* 0x001e10ff01007387 */ /* 0x0001e80000100c00 */
[----:B------:R0:W-:Y:S04]  /*1ed0*/  STL.128 [R1+0x1e20], RZ ;  /* 0x001e20ff01007387 */ /* 0x0001e80000100c00 */
[----:B------:R0:W-:Y:S01]  /*1ee0*/  STL.128 [R1+0x1e30], RZ ;  /* 0x001e30ff01007387 */ /* 0x0001e20000100c00 */
[----:B-1----:R-:W-:-:S03]  /*1ef0*/  ISETP.GE.AND P0, PT, R4, 0x1, PT ;  /* 0x000000010400780c */ /* 0x002fc60003f06270 */
        /* <DEDUP_REMOVED lines=16> */
[----:B------:R-:W-:Y:S05]  /*2000*/  @!P0 BRA `(.L_x_13) ;  /* 0x00000000006c8947 */ /* 0x000fea0003800000 */
[----:B------:R-:W1:Y:S01]  /*2010*/  S2R R5, SR_CTAID.X ;  /* 0x0000000000057919 */ /* 0x000e620000002500 */
[----:B------:R-:W1:Y:S01]  /*2020*/  LDCU UR6, c[0x0][0x360] ;  /* 0x00006c00ff0677ac */ /* 0x000e620008000800 */
[----:B------:R-:W2:Y:S01]  /*2030*/  LDC.64 R6, c[0x0][0x398] ;  /* 0x0000e600ff067b82 */ /* 0x000ea20000000a00 */
[----:B------:R-:W-:Y:S01]  /*2040*/  HFMA2 R15, -RZ, RZ, 0, 0 ;  /* 0x00000000ff0f7431 */ /* 0x000fe200000001ff */
[----:B------:R-:W1:Y:S01]  /*2050*/  S2R R10, SR_TID.X ;  /* 0x00000000000a7919 */ /* 0x000e620000002100 */
[----:B------:R-:W-:Y:S05]  /*2060*/  BSSY.RECONVERGENT B0, `(.L_x_13) ;  /* 0x0000015000007945 */ /* 0x000fea0003800200 */
[----:B------:R-:W3:Y:S01]  /*2070*/  LDC.64 R8, c[0x0][0x388] ;  /* 0x0000e200ff087b82 */ /* 0x000ee20000000a00 */
[----:B-1----:R-:W-:-:S04]  /*2080*/  IMAD R5, R5, UR6, R10 ;  /* 0x0000000605057c24 */ /* 0x002fc8000f8e020a */
[----:B------:R-:W-:-:S07]  /*2090*/  IMAD R14, R4, R5, RZ ;  /* 0x00000005040e7224 */ /* 0x000fce00078e02ff */
.L_x_15:
[----:B-1----:R-:W4:Y:S01]  /*20a0*/  LDG.E R5, desc[UR4][R2.64] ;  /* 0x0000000402057981 */ /* 0x002f22000c1e1900 */
[----:B------:R-:W-:-:S05]  /*20b0*/  IMAD.IADD R10, R14, 0x1, R15 ;  /* 0x000000010e0a7824 */ /* 0x000fca00078e020f */
[----:B----4-:R-:W-:Y:S02]  /*20c0*/  ISETP.GE.AND P0, PT, R10, R5, PT ;  /* 0x000000050a00720c */ /* 0x010fe40003f06270 */
[----:B------:R-:W-:-:S11]  /*20d0*/  MOV R5, R15 ;  /* 0x0000000f00057202 */ /* 0x000fd60000000f00 */
[----:B------:R-:W-:Y:S05]  /*20e0*/  @P0 BRA `(.L_x_14) ;  /* 0x0000000000300947 */ /* 0x000fea0003800000 */
[----:B---3--:R-:W-:-:S05]  /*20f0*/  IMAD.WIDE R10, R10, 0x8, R8 ;  /* 0x000000080a0a7825 */ /* 0x008fca00078e0208 */
[----:B------:R-:W2:Y:S04]  /*2100*/  LDG.E R17, desc[UR4][R10.64+0x4] ;  /* 0x000004040a117981 */ /* 0x000ea8000c1e1900 */
[----:B------:R-:W3:Y:S01]  /*2110*/  LDG.E R16, desc[UR4][R10.64] ;  /* 0x000000040a107981 */ /* 0x000ee2000c1e1900 */
[C---:B------:R-:W-:Y:S01]  /*2120*/  IMAD R5, R15.reuse, 0x8, R0 ;  /* 0x000000080f057824 */ /* 0x040fe200078e0200 */
[----:B------:R-:W-:-:S04]  /*2130*/  IADD3 R15, PT, PT, R15, 0x1, RZ ;  /* 0x000000010f0f7810 */ /* 0x000fc80007ffe0ff */
[----:B------:R-:W-:Y:S01]  /*2140*/  ISETP.NE.AND P0, PT, R15, R4, PT ;  /* 0x000000040f00720c */ /* 0x000fe20003f05270 */
[----:B--2---:R-:W-:Y:S01]  /*2150*/  IMAD.WIDE R12, R17, 0x640, R6 ;  /* 0x00000640110c7825 */ /* 0x004fe200078e0206 */
[----:B---3--:R1:W-:Y:S03]  /*2160*/  STL.64 [R5], R16 ;  /* 0x0000001005007387 */ /* 0x0083e60000100a00 */
[----:B------:R-:W-:-:S05]  /*2170*/  IMAD.WIDE R12, R16, 0x4, R12 ;  /* 0x00000004100c7825 */ /* 0x000fca00078e020c */
[----:B------:R1:W-:Y:S03]  /*2180*/  STG.E desc[UR4][R12.64], RZ ;  /* 0x000000ff0c007986 */ /* 0x0003e6000c101904 */
[----:B------:R-:W-:Y:S05]  /*2190*/  @P0 BRA `(.L_x_15) ;  /* 0xfffffffc00c00947 */ /* 0x000fea000383ffff */
[----:B-1----:R-:W-:-:S07]  /*21a0*/  IMAD.MOV.U32 R5, RZ, RZ, R4 ;  /* 0x000000ffff057224 */ /* 0x002fce00078e0004 */
.L_x_14:
[----:B------:R-:W-:Y:S05]  /*21b0*/  BSYNC.RECONVERGENT B0 ;  /* 0x0000000000007941 */ /* 0x000fea0003800200 */
.L_x_13:
[----:B------:R-:W-:-:S13]  /*21c0*/  ISETP.GE.AND P0, PT, R5, 0x1, PT ;  /* 0x000000010500780c */ /* 0x000fda0003f06270 */
[----:B------:R-:W-:Y:S05]  /*21d0*/  @!P0 EXIT ;  /* 0x000000000000894d */ /* 0x000fea0003800000 */
[----:B------:R-:W1:Y:S01]  /*21e0*/  LDC.64 R2, c[0x0][0x398] ;  /* 0x0000e600ff027b82 */ /* 0x000e620000000a00 */
[----:B------:R-:W-:-:S07]  /*21f0*/  MOV R4, RZ ;  /* 0x000000ff00047202 */ /* 0x000fce0000000f00 */
.L_x_24:
[----:B--2-4-:R-:W-:-:S06]  /*2200*/  IMAD R6, R4, 0x8, R0 ;  /* 0x0000000804067824 */ /* 0x014fcc00078e0200 */
[----:B-1----:R-:W1:Y:S02]  /*2210*/  LDL.64 R6, [R6] ;  /* 0x0000000006067983 */ /* 0x002e640000100a00 */
[----:B-1----:R-:W-:-:S04]  /*2220*/  IMAD.WIDE R10, R7, 0x640, R2 ;  /* 0x00000640070a7825 */ /* 0x002fc800078e0202 */
[----:B---3--:R-:W-:-:S05]  /*2230*/  IMAD.WIDE R8, R6, 0x4, R10 ;  /* 0x0000000406087825 */ /* 0x008fca00078e020a */
[----:B------:R1:W5:Y:S01]  /*2240*/  LDG.E R17, desc[UR4][R8.64] ;  /* 0x0000000408117981 */ /* 0x000362000c1e1900 */
[----:B------:R-:W-:Y:S01]  /*2250*/  ISETP.GE.AND P0, PT, R7, 0x1, PT ;  /* 0x000000010700780c */ /* 0x000fe20003f06270 */
[----:B------:R-:W-:Y:S05]  /*2260*/  YIELD ;  /* 0x0000000000007946 */ /* 0x000fea0003800000 */
[----:B------:R-:W-:Y:S04]  /*2270*/  BSSY.RECONVERGENT B1, `(.L_x_16) ;  /* 0x000001c000017945 */ /* 0x000fe80003800200 */
[----:B------:R-:W-:Y:S01]  /*2280*/  BSSY.RELIABLE B0, `(.L_x_17) ;  /* 0x0000011000007945 */ /* 0x000fe20003800100 */
[----:B------:R-:W-:-:S03]  /*2290*/  IADD3 R4, PT, PT, R4, 0x1, RZ ;  /* 0x0000000104047810 */ /* 0x000fc60007ffe0ff */
[----:B-1----:R-:W-:Y:S05]  /*22a0*/  @!P0 BRA `(.L_x_18) ;  /* 0x0000000000388947 */ /* 0x002fea0003800000 */
[----:B------:R-:W-:Y:S01]  /*22b0*/  VIADD R19, R7, 0xffffffff ;  /* 0xffffffff07137836 */ /* 0x000fe20000000000 */
[----:B-----5:R-:W-:-:S03]  /*22c0*/  IADD3 R13, PT, PT, R17, 0x1, RZ ;  /* 0x00000001110d7810 */ /* 0x020fc60007ffe0ff */
[----:B------:R-:W-:-:S04]  /*22d0*/  IMAD.WIDE.U32 R14, R19, 0x640, R2 ;  /* 0x00000640130e7825 */ /* 0x000fc800078e0002 */
[----:B------:R-:W-:-:S06]  /*22e0*/  IMAD.WIDE R14, R6, 0x4, R14 ;  /* 0x00000004060e7825 */ /* 0x000fcc00078e020e */
[----:B------:R-:W2:Y:S01]  /*22f0*/  ATOMG.E.MIN.S32.STRONG.GPU PT, R14, desc[UR4][R14.64], R13 ;  /* 0x8000000d0e0e79a8 */ /* 0x000ea200089ef304 */
[----:B------:R-:W-:Y:S01]  /*2300*/  IMAD.MOV.U32 R18, RZ, RZ, R6 ;  /* 0x000000ffff127224 */ /* 0x000fe200078e0006 */
[----:B------:R-:W-:-:S13]  /*2310*/  ISETP.GT.U32.AND P1, PT, R7, 0x18e, PT ;  /* 0x0000018e0700780c */ /* 0x000fda0003f24070 */
[----:B------:R-:W-:Y:S05]  /*2320*/  @P1 BREAK.RELIABLE B0 ;  /* 0x0000000000001942 */ /* 0x000fea0003800100 */
[----:B--2---:R-:W-:-:S13]  /*2330*/  ISETP.GT.AND P0, PT, R14, R13, PT ;  /* 0x0000000d0e00720c */ /* 0x004fda0003f04270 */
[C---:B------:R-:W-:Y:S01]  /*2340*/  @P0 LEA R16, R5.reuse, R0, 0x3 ;  /* 0x0000000005100211 */ /* 0x040fe200078e18ff */
[----:B------:R-:W-:-:S04]  /*2350*/  @P0 VIADD R12, R5, 0x1 ;  /* 0x00000001050c0836 */ /* 0x000fc80000000000 */
[----:B------:R1:W-:Y:S01]  /*2360*/  @P0 STL.64 [R16], R18 ;  /* 0x0000001210000387 */ /* 0x0003e20000100a00 */
[----:B------:R-:W-:Y:S01]  /*2370*/  @P0 MOV R5, R12 ;  /* 0x0000000c00050202 */ /* 0x000fe20000000f00 */
[----:B------:R-:W-:Y:S06]  /*2380*/  @P1 BRA `(.L_x_19) ;  /* 0x0000000000281947 */ /* 0x000fec0003800000 */
.L_x_18:
[----:B------:R-:W-:Y:S05]  /*2390*/  BSYNC.RELIABLE B0 ;  /* 0x0000000000007941 */ /* 0x000fea0003800100 */
.L_x_17:
[----:B-----5:R-:W-:-:S05]  /*23a0*/  VIADD R13, R17, 0x1 ;  /* 0x00000001110d7836 */ /* 0x020fca0000000000 */
[----:B------:R-:W2:Y:S01]  /*23b0*/  ATOMG.E.MIN.S32.STRONG.GPU PT, R12, desc[UR4][R8.64+0x640], R13 ;  /* 0x8006400d080c79a8 */ /* 0x000ea200089ef304 */
[----:B-1----:R-:W-:Y:S02]  /*23c0*/  MOV R16, R6 ;  /* 0x0000000600107202 */ /* 0x002fe40000000f00 */
[----:B--2---:R-:W-:-:S13]  /*23d0*/  ISETP.GT.AND P0, PT, R12, R13, PT ;  /* 0x0000000d0c00720c */ /* 0x004fda0003f04270 */
[----:B------:R-:W-:Y:S01]  /*23e0*/  @P0 IMAD R14, R5, 0x8, R0 ;  /* 0x00000008050e0824 */ /* 0x000fe200078e0200 */
[----:B------:R-:W-:Y:S01]  /*23f0*/  @P0 IADD3 R17, PT, PT, R7, 0x1, RZ ;  /* 0x0000000107110810 */ /* 0x000fe20007ffe0ff */
[----:B------:R-:W-:-:S04]  /*2400*/  @P0 VIADD R12, R5, 0x1 ;  /* 0x00000001050c0836 */ /* 0x000fc80000000000 */
[----:B------:R2:W-:Y:S01]  /*2410*/  @P0 STL.64 [R14], R16 ;  /* 0x000000100e000387 */ /* 0x0005e20000100a00 */
[----:B------:R-:W-:-:S07]  /*2420*/  @P0 MOV R5, R12 ;  /* 0x0000000c00050202 */ /* 0x000fce0000000f00 */
.L_x_19:
[----:B------:R-:W-:Y:S05]  /*2430*/  BSYNC.RECONVERGENT B1 ;  /* 0x0000000000017941 */ /* 0x000fea0003800200 */
.L_x_16:
[----:B------:R-:W-:Y:S01]  /*2440*/  ISETP.GE.AND P0, PT, R6, 0x1, PT ;  /* 0x000000010600780c */ /* 0x000fe20003f06270 */
[----:B------:R-:W-:Y:S04]  /*2450*/  BSSY.RECONVERGENT B1, `(.L_x_20) ;  /* 0x0000017000017945 */ /* 0x000fe80003800200 */
[----:B------:R-:W-:Y:S08]  /*2460*/  BSSY.RELIABLE B2, `(.L_x_21) ;  /* 0x000000e000027945 */ /* 0x000ff00003800100 */
[----:B------:R-:W-:Y:S05]  /*2470*/  @!P0 BRA `(.L_x_22) ;  /* 0x0000000000308947 */ /* 0x000fea0003800000 */
[----:B--2---:R-:W-:-:S04]  /*2480*/  VIADD R14, R6, 0xffffffff ;  /* 0xffffffff060e7836 */ /* 0x004fc80000000000 */
[----:B------:R-:W-:-:S06]  /*2490*/  IMAD.WIDE.U32 R10, R14, 0x4, R10 ;  /* 0x000000040e0a7825 */ /* 0x000fcc00078e000a */
[----:B------:R-:W2:Y:S01]  /*24a0*/  ATOMG.E.MIN.S32.STRONG.GPU PT, R10, desc[UR4][R10.64], R13 ;  /* 0x8000000d0a0a79a8 */ /* 0x000ea200089ef304 */
[----:B------:R-:W-:Y:S02]  /*24b0*/  MOV R15, R7 ;  /* 0x00000007000f7202 */ /* 0x000fe40000000f00 */
[----:B------:R-:W-:-:S13]  /*24c0*/  ISETP.GT.U32.AND P1, PT, R6, 0x18e, PT ;  /* 0x0000018e0600780c */ /* 0x000fda0003f24070 */
[----:B------:R-:W-:Y:S05]  /*24d0*/  @P1 BREAK.RELIABLE B2 ;  /* 0x0000000000021942 */ /* 0x000fea0003800100 */
[----:B--2---:R-:W-:-:S13]  /*24e0*/  ISETP.GT.AND P0, PT, R10, R13, PT ;  /* 0x0000000d0a00720c */ /* 0x004fda0003f04270 */
[C---:B-1----:R-:W-:Y:S01]  /*24f0*/  @P0 IMAD R16, R5.reuse, 0x8, R0 ;  /* 0x0000000805100824 */ /* 0x042fe200078e0200 */
[----:B------:R-:W-:-:S04]  /*2500*/  @P0 IADD3 R12, PT, PT, R5, 0x1, RZ ;  /* 0x00000001050c0810 */ /* 0x000fc80007ffe0ff */
[----:B------:R3:W-:Y:S01]  /*2510*/  @P0 STL.64 [R16], R14 ;  /* 0x0000000e10000387 */ /* 0x0007e20000100a00 */
[----:B------:R-:W-:Y:S01]  /*2520*/  @P0 IMAD.MOV.U32 R5, RZ, RZ, R12 ;  /* 0x000000ffff050224 */ /* 0x000fe200078e000c */
[----:B------:R-:W-:Y:S06]  /*2530*/  @P1 BRA `(.L_x_23) ;  /* 0x0000000000201947 */ /* 0x000fec0003800000 */
.L_x_22:
[----:B------:R-:W-:Y:S05]  /*2540*/  BSYNC.RELIABLE B2 ;  /* 0x0000000000027941 */ /* 0x000fea0003800100 */
.L_x_21:
[----:B------:R-:W4:Y:S02]  /*2550*/  ATOMG.E.MIN.S32.STRONG.GPU PT, R8, desc[UR4][R8.64+0x4], R13 ;  /* 0x8000040d080879a8 */ /* 0x000f2400089ef304 */
[----:B----4-:R-:W-:-:S13]  /*2560*/  ISETP.GT.AND P0, PT, R8, R13, PT ;  /* 0x0000000d0800720c */ /* 0x010fda0003f04270 */
[----:B------:R-:W-:Y:S01]  /*2570*/  @P0 IADD3 R6, PT, PT, R6, 0x1, RZ ;  /* 0x0000000106060810 */ /* 0x000fe20007ffe0ff */
[C---:B------:R-:W-:Y:S01]  /*2580*/  @P0 IMAD R11, R5.reuse, 0x8, R0 ;  /* 0x00000008050b0824 */ /* 0x040fe200078e0200 */
[----:B------:R-:W-:-:S04]  /*2590*/  @P0 IADD3 R10, PT, PT, R5, 0x1, RZ ;  /* 0x00000001050a0810 */ /* 0x000fc80007ffe0ff */
[----:B------:R4:W-:Y:S01]  /*25a0*/  @P0 STL.64 [R11], R6 ;  /* 0x000000060b000387 */ /* 0x0009e20000100a00 */
[----:B------:R-:W-:-:S07]  /*25b0*/  @P0 IMAD.MOV.U32 R5, RZ, RZ, R10 ;  /* 0x000000ffff050224 */ /* 0x000fce00078e000a */
.L_x_23:
[----:B------:R-:W-:Y:S05]  /*25c0*/  BSYNC.RECONVERGENT B1 ;  /* 0x0000000000017941 */ /* 0x000fea0003800200 */
.L_x_20:
[----:B------:R-:W-:-:S13]  /*25d0*/  ISETP.GE.AND P0, PT, R4, R5, PT ;  /* 0x000000050400720c */ /* 0x000fda0003f06270 */
[----:B------:R-:W-:Y:S05]  /*25e0*/  @!P0 BRA `(.L_x_24) ;  /* 0xfffffffc00048947 */ /* 0x000fea000383ffff */
[----:B------:R-:W-:Y:S05]  /*25f0*/  EXIT ;  /* 0x000000000000794d */ /* 0x000fea0003800000 */
.L_x_25:
        /* <DEDUP_REMOVED lines=16> */
.L_x_27:


//--------------------- .nv.shared.reserved.0     --------------------------
	.section	.nv.shared.reserved.0,"aw",@nobits
	.weak		__nv_reservedSMEM_offset_0_alias
	.size		__nv_reservedSMEM_offset_0_alias, 0, 64
	.other		__nv_reservedSMEM_offset_0_alias,@"STO_CUDA_RESERVED_SHARED STV_DEFAULT"
__nv_reservedSMEM_offset_0_alias:
	.zero		0
	.zero		64


//--------------------- .nv.constant0._Z36computeDistanceToStoreBySingleThreadP10ZoningPlanP7Point2DPiP11DistanceMap --------------------------
	.section	.nv.constant0._Z36computeDistanceToStoreBySingleThreadP10ZoningPlanP7Point2DPiP11DistanceMap,"a",@progbits
	.sectionflags	@""
	.align	4
.nv.constant0._Z36computeDistanceToStoreBySingleThreadP10ZoningPlanP7Point2DPiP11DistanceMap:
	.zero		928


//--------------------- .nv.constant0._Z22computeDistanceToStoreP10ZoningPlanP7Point2DPiP11DistanceMap --------------------------
	.section	.nv.constant0._Z22computeDistanceToStoreP10ZoningPlanP7Point2DPiP11DistanceMap,"a",@progbits
	.sectionflags	@""
	.align	4
.nv.constant0._Z22computeDistanceToStoreP10ZoningPlanP7Point2DPiP11DistanceMap:
	.zero		928


//--------------------- SYMBOLS --------------------------

	.type		.nv.reservedSmem.offset0,@object
	.size		.nv.reservedSmem.offset0,0x4
